//
// Generated by NVIDIA NVVM Compiler
//
// Compiler Build ID: CL-36424714
// Cuda compilation tools, release 13.0, V13.0.88
// Based on NVVM 20.0.0
//

.version 9.0
.target sm_100
.address_size 64

	// .globl	_Z26find_best_rectangle_kerneliiPKfPfPifi

.visible .entry _Z26find_best_rectangle_kerneliiPKfPfPifi(
	.param .u32 _Z26find_best_rectangle_kerneliiPKfPfPifi_param_0,
	.param .u32 _Z26find_best_rectangle_kerneliiPKfPfPifi_param_1,
	.param .u64 .ptr .align 1 _Z26find_best_rectangle_kerneliiPKfPfPifi_param_2,
	.param .u64 .ptr .align 1 _Z26find_best_rectangle_kerneliiPKfPfPifi_param_3,
	.param .u64 .ptr .align 1 _Z26find_best_rectangle_kerneliiPKfPfPifi_param_4,
	.param .f32 _Z26find_best_rectangle_kerneliiPKfPfPifi_param_5,
	.param .u32 _Z26find_best_rectangle_kerneliiPKfPfPifi_param_6
)
{
	.reg .pred 	%p<21>;
	.reg .b32 	%r<203>;
	.reg .b32 	%f<126>;
	.reg .b64 	%rd<39>;

	ld.param.u32 	%r106, [_Z26find_best_rectangle_kerneliiPKfPfPifi_param_0];
	ld.param.u32 	%r104, [_Z26find_best_rectangle_kerneliiPKfPfPifi_param_1];
	ld.param.u64 	%rd12, [_Z26find_best_rectangle_kerneliiPKfPfPifi_param_2];
	ld.param.u64 	%rd13, [_Z26find_best_rectangle_kerneliiPKfPfPifi_param_3];
	ld.param.u64 	%rd14, [_Z26find_best_rectangle_kerneliiPKfPfPifi_param_4];
	ld.param.f32 	%f23, [_Z26find_best_rectangle_kerneliiPKfPfPifi_param_5];
	ld.param.u32 	%r105, [_Z26find_best_rectangle_kerneliiPKfPfPifi_param_6];
	cvta.to.global.u64 	%rd1, %rd14;
	cvta.to.global.u64 	%rd2, %rd13;
	cvta.to.global.u64 	%rd3, %rd12;
	mov.u32 	%r107, %tid.x;
	mov.u32 	%r108, %ctaid.x;
	mov.u32 	%r109, %ntid.x;
	mad.lo.s32 	%r1, %r108, %r109, %r107;
	add.s32 	%r2, %r1, 1;
	mov.u32 	%r110, %tid.y;
	mov.u32 	%r111, %ctaid.y;
	mov.u32 	%r112, %ntid.y;
	mad.lo.s32 	%r113, %r111, %r112, %r110;
	add.s32 	%r4, %r113, 1;
	setp.lt.s32 	%p1, %r104, %r2;
	setp.le.s32 	%p2, %r106, %r113;
	or.pred  	%p3, %p1, %p2;
	@%p3 bra 	$L__BB0_28;
	mul.lo.s32 	%r5, %r2, %r4;
	sub.s32 	%r6, %r105, %r5;
	setp.ne.s32 	%p4, %r2, 0;
	setp.gt.s32 	%p5, %r6, 0;
	and.pred  	%p6, %p4, %p5;
	@%p6 bra 	$L__BB0_3;
	mad.lo.s32 	%r137, %r104, %r113, %r1;
	mul.wide.s32 	%rd35, %r137, 4;
	add.s64 	%rd36, %rd2, %rd35;
	mov.b32 	%r138, 1065353216;
	st.global.u32 	[%rd36], %r138;
	shl.b32 	%r139, %r137, 2;
	mul.wide.s32 	%rd37, %r139, 4;
	add.s64 	%rd38, %rd1, %rd37;
	mov.b32 	%r140, 0;
	st.global.u32 	[%rd38], %r140;
	st.global.u32 	[%rd38+4], %r140;
	st.global.u32 	[%rd38+8], %r140;
	st.global.u32 	[%rd38+12], %r140;
	bra.uni 	$L__BB0_28;
$L__BB0_3:
	cvt.rn.f32.s32 	%f25, %r5;
	rcp.rn.f32 	%f1, %f25;
	cvt.rn.f32.u32 	%f26, %r6;
	rcp.rn.f32 	%f2, %f26;
	sub.s32 	%r7, %r104, %r2;
	add.s32 	%r8, %r104, 1;
	sub.s32 	%r115, %r104, %r1;
	sub.s32 	%r9, %r106, %r113;
	and.b32  	%r10, %r115, 3;
	and.b32  	%r11, %r115, -4;
	and.b32  	%r12, %r115, 1;
	neg.s32 	%r13, %r11;
	mov.f32 	%f115, 0f00000000;
	mov.b32 	%r141, 0;
	mov.u32 	%r160, %r141;
	mov.u32 	%r159, %r141;
	mov.u32 	%r158, %r141;
	mov.u32 	%r157, %r141;
$L__BB0_4:
	setp.lt.s32 	%p7, %r7, 0;
	@%p7 bra 	$L__BB0_26;
	setp.lt.u32 	%p8, %r7, 3;
	add.s32 	%r118, %r113, %r141;
	add.s32 	%r19, %r118, 1;
	mad.lo.s32 	%r20, %r8, %r118, %r8;
	mul.lo.s32 	%r21, %r141, %r8;
	mov.b32 	%r194, 0;
	@%p8 bra 	$L__BB0_16;
	add.s32 	%r150, %r21, 1;
	add.s32 	%r149, %r20, 1;
	add.s32 	%r147, %r1, %r20;
	add.s32 	%r146, %r1, %r21;
	mov.b32 	%r151, 2;
	mov.u32 	%r148, %r1;
	mov.u32 	%r152, %r13;
$L__BB0_7:
	.pragma "nounroll";
	add.s32 	%r120, %r147, 1;
	mul.wide.s32 	%rd15, %r120, 4;
	add.s64 	%rd4, %rd3, %rd15;
	ld.global.f32 	%f28, [%rd4];
	add.s32 	%r121, %r149, -1;
	mul.wide.s32 	%rd16, %r121, 4;
	add.s64 	%rd5, %rd3, %rd16;
	ld.global.f32 	%f29, [%rd5];
	sub.f32 	%f30, %f28, %f29;
	add.s32 	%r122, %r146, 1;
	mul.wide.s32 	%rd17, %r122, 4;
	add.s64 	%rd6, %rd3, %rd17;
	ld.global.f32 	%f31, [%rd6];
	sub.f32 	%f32, %f30, %f31;
	add.s32 	%r123, %r150, -1;
	mul.wide.s32 	%rd18, %r123, 4;
	add.s64 	%rd7, %rd3, %rd18;
	ld.global.f32 	%f33, [%rd7];
	add.f32 	%f34, %f32, %f33;
	sub.f32 	%f35, %f23, %f34;
	mul.f32 	%f36, %f1, %f34;
	mul.f32 	%f37, %f2, %f35;
	mul.f32 	%f38, %f35, %f37;
	fma.rn.f32 	%f39, %f34, %f36, %f38;
	neg.f32 	%f5, %f39;
	setp.leu.f32 	%p9, %f115, %f5;
	@%p9 bra 	$L__BB0_9;
	add.s32 	%r159, %r148, 1;
	add.s32 	%r157, %r151, -2;
	mov.f32 	%f115, %f5;
	mov.u32 	%r158, %r141;
	mov.u32 	%r160, %r19;
$L__BB0_9:
	ld.global.f32 	%f40, [%rd4+4];
	ld.global.f32 	%f41, [%rd5+4];
	sub.f32 	%f42, %f40, %f41;
	ld.global.f32 	%f43, [%rd6+4];
	sub.f32 	%f44, %f42, %f43;
	ld.global.f32 	%f45, [%rd7+4];
	add.f32 	%f46, %f44, %f45;
	sub.f32 	%f47, %f23, %f46;
	mul.f32 	%f48, %f1, %f46;
	mul.f32 	%f49, %f2, %f47;
	mul.f32 	%f50, %f47, %f49;
	fma.rn.f32 	%f51, %f46, %f48, %f50;
	neg.f32 	%f7, %f51;
	setp.leu.f32 	%p10, %f115, %f7;
	@%p10 bra 	$L__BB0_11;
	add.s32 	%r157, %r151, -1;
	add.s32 	%r159, %r148, 2;
	mov.f32 	%f115, %f7;
	mov.u32 	%r158, %r141;
	mov.u32 	%r160, %r19;
$L__BB0_11:
	ld.global.f32 	%f52, [%rd4+8];
	ld.global.f32 	%f53, [%rd5+8];
	sub.f32 	%f54, %f52, %f53;
	ld.global.f32 	%f55, [%rd6+8];
	sub.f32 	%f56, %f54, %f55;
	ld.global.f32 	%f57, [%rd7+8];
	add.f32 	%f58, %f56, %f57;
	sub.f32 	%f59, %f23, %f58;
	mul.f32 	%f60, %f1, %f58;
	mul.f32 	%f61, %f2, %f59;
	mul.f32 	%f62, %f59, %f61;
	fma.rn.f32 	%f63, %f58, %f60, %f62;
	neg.f32 	%f9, %f63;
	setp.leu.f32 	%p11, %f115, %f9;
	@%p11 bra 	$L__BB0_13;
	add.s32 	%r159, %r148, 3;
	mov.f32 	%f115, %f9;
	mov.u32 	%r157, %r151;
	mov.u32 	%r158, %r141;
	mov.u32 	%r160, %r19;
$L__BB0_13:
	ld.global.f32 	%f64, [%rd4+12];
	ld.global.f32 	%f65, [%rd5+12];
	sub.f32 	%f66, %f64, %f65;
	ld.global.f32 	%f67, [%rd6+12];
	sub.f32 	%f68, %f66, %f67;
	ld.global.f32 	%f69, [%rd7+12];
	add.f32 	%f70, %f68, %f69;
	sub.f32 	%f71, %f23, %f70;
	mul.f32 	%f72, %f1, %f70;
	mul.f32 	%f73, %f2, %f71;
	mul.f32 	%f74, %f71, %f73;
	fma.rn.f32 	%f75, %f70, %f72, %f74;
	neg.f32 	%f11, %f75;
	setp.leu.f32 	%p12, %f115, %f11;
	@%p12 bra 	$L__BB0_15;
	add.s32 	%r159, %r148, 4;
	add.s32 	%r157, %r151, 1;
	mov.f32 	%f115, %f11;
	mov.u32 	%r158, %r141;
	mov.u32 	%r160, %r19;
$L__BB0_15:
	add.s32 	%r152, %r152, 4;
	add.s32 	%r151, %r151, 4;
	add.s32 	%r150, %r150, 4;
	add.s32 	%r149, %r149, 4;
	add.s32 	%r148, %r148, 4;
	add.s32 	%r147, %r147, 4;
	add.s32 	%r146, %r146, 4;
	setp.ne.s32 	%p13, %r152, 0;
	mov.u32 	%r194, %r11;
	@%p13 bra 	$L__BB0_7;
$L__BB0_16:
	setp.eq.s32 	%p14, %r10, 0;
	@%p14 bra 	$L__BB0_26;
	setp.eq.s32 	%p15, %r10, 1;
	@%p15 bra 	$L__BB0_23;
	add.s32 	%r76, %r194, %r2;
	mul.lo.s32 	%r125, %r19, %r8;
	add.s32 	%r126, %r76, %r125;
	mul.wide.s32 	%rd19, %r126, 4;
	add.s64 	%rd8, %rd3, %rd19;
	ld.global.f32 	%f77, [%rd8];
	add.s32 	%r127, %r194, %r125;
	mul.wide.s32 	%rd20, %r127, 4;
	add.s64 	%rd9, %rd3, %rd20;
	ld.global.f32 	%f78, [%rd9];
	sub.f32 	%f79, %f77, %f78;
	add.s32 	%r128, %r76, %r21;
	mul.wide.s32 	%rd21, %r128, 4;
	add.s64 	%rd10, %rd3, %rd21;
	ld.global.f32 	%f80, [%rd10];
	sub.f32 	%f81, %f79, %f80;
	add.s32 	%r129, %r194, %r21;
	mul.wide.s32 	%rd22, %r129, 4;
	add.s64 	%rd11, %rd3, %rd22;
	ld.global.f32 	%f82, [%rd11];
	add.f32 	%f83, %f81, %f82;
	sub.f32 	%f84, %f23, %f83;
	mul.f32 	%f85, %f1, %f83;
	mul.f32 	%f86, %f2, %f84;
	mul.f32 	%f87, %f84, %f86;
	fma.rn.f32 	%f88, %f83, %f85, %f87;
	neg.f32 	%f15, %f88;
	setp.leu.f32 	%p16, %f115, %f15;
	@%p16 bra 	$L__BB0_20;
	mov.f32 	%f115, %f15;
	mov.u32 	%r157, %r194;
	mov.u32 	%r158, %r141;
	mov.u32 	%r159, %r76;
	mov.u32 	%r160, %r19;
$L__BB0_20:
	ld.global.f32 	%f89, [%rd8+4];
	ld.global.f32 	%f90, [%rd9+4];
	sub.f32 	%f91, %f89, %f90;
	ld.global.f32 	%f92, [%rd10+4];
	sub.f32 	%f93, %f91, %f92;
	ld.global.f32 	%f94, [%rd11+4];
	add.f32 	%f95, %f93, %f94;
	sub.f32 	%f96, %f23, %f95;
	mul.f32 	%f97, %f1, %f95;
	mul.f32 	%f98, %f2, %f96;
	mul.f32 	%f99, %f96, %f98;
	fma.rn.f32 	%f100, %f95, %f97, %f99;
	neg.f32 	%f17, %f100;
	setp.leu.f32 	%p17, %f115, %f17;
	@%p17 bra 	$L__BB0_22;
	add.s32 	%r157, %r194, 1;
	add.s32 	%r159, %r76, 1;
	mov.f32 	%f115, %f17;
	mov.u32 	%r158, %r141;
	mov.u32 	%r160, %r19;
$L__BB0_22:
	add.s32 	%r194, %r194, 2;
$L__BB0_23:
	setp.eq.s32 	%p18, %r12, 0;
	@%p18 bra 	$L__BB0_26;
	add.s32 	%r97, %r194, %r2;
	mul.lo.s32 	%r130, %r19, %r8;
	add.s32 	%r131, %r97, %r130;
	mul.wide.s32 	%rd23, %r131, 4;
	add.s64 	%rd24, %rd3, %rd23;
	ld.global.f32 	%f101, [%rd24];
	add.s32 	%r132, %r194, %r130;
	mul.wide.s32 	%rd25, %r132, 4;
	add.s64 	%rd26, %rd3, %rd25;
	ld.global.f32 	%f102, [%rd26];
	sub.f32 	%f103, %f101, %f102;
	add.s32 	%r133, %r97, %r21;
	mul.wide.s32 	%rd27, %r133, 4;
	add.s64 	%rd28, %rd3, %rd27;
	ld.global.f32 	%f104, [%rd28];
	sub.f32 	%f105, %f103, %f104;
	add.s32 	%r134, %r194, %r21;
	mul.wide.s32 	%rd29, %r134, 4;
	add.s64 	%rd30, %rd3, %rd29;
	ld.global.f32 	%f106, [%rd30];
	add.f32 	%f107, %f105, %f106;
	sub.f32 	%f108, %f23, %f107;
	mul.f32 	%f109, %f1, %f107;
	mul.f32 	%f110, %f2, %f108;
	mul.f32 	%f111, %f108, %f110;
	fma.rn.f32 	%f112, %f107, %f109, %f111;
	neg.f32 	%f21, %f112;
	setp.leu.f32 	%p19, %f115, %f21;
	@%p19 bra 	$L__BB0_26;
	mov.f32 	%f115, %f21;
	mov.u32 	%r157, %r194;
	mov.u32 	%r158, %r141;
	mov.u32 	%r159, %r97;
	mov.u32 	%r160, %r19;
$L__BB0_26:
	add.s32 	%r141, %r141, 1;
	setp.ne.s32 	%p20, %r141, %r9;
	@%p20 bra 	$L__BB0_4;
	mad.lo.s32 	%r135, %r104, %r113, %r1;
	mul.wide.s32 	%rd31, %r135, 4;
	add.s64 	%rd32, %rd2, %rd31;
	st.global.f32 	[%rd32], %f115;
	shl.b32 	%r136, %r135, 2;
	mul.wide.s32 	%rd33, %r136, 4;
	add.s64 	%rd34, %rd1, %rd33;
	st.global.u32 	[%rd34], %r158;
	st.global.u32 	[%rd34+4], %r157;
	st.global.u32 	[%rd34+8], %r160;
	st.global.u32 	[%rd34+12], %r159;
$L__BB0_28:
	ret;

}


// ===== COMPILED SASS (sm_100) =====

	.target	sm_100

	.elftype	@"ET_EXEC"


//--------------------- .note.nv.tkinfo           --------------------------
	.section	.note.nv.tkinfo,"",@"SHT_NOTE"
	.sectionflags	@"SHF_NOTE_NV_TKINFO"
	.tkinfo
        /*0018*/ 	.word	0x00000002
        /*0030*/ 	.string	""
        /*0030*/ 	.string	"ptxas"
        /*0030*/ 	.string	"Cuda compilation tools, release 13.0, V13.0.88"
        /*0030*/ 	.string	"Build cuda_13.0.r13.0/compiler.36424714_0"
        /*0030*/ 	.string	"-arch sm_100 -m 64 "



//--------------------- .note.nv.cuinfo           --------------------------
	.section	.note.nv.cuinfo,"",@"SHT_NOTE"
	.sectionflags	@"SHF_NOTE_NV_CUINFO"
        /*0018*/ 	.short	0x0002
        /*001a*/ 	.short	0x0064
        /*001c*/ 	.short	0x0082
	.zero		2


//--------------------- .nv.info                  --------------------------
	.section	.nv.info,"",@"SHT_CUDA_INFO"
	.align	4


	//----- nvinfo : EIATTR_REGCOUNT
	.align		4
        /*0000*/ 	.byte	0x04, 0x2f
        /*0002*/ 	.short	(.L_1 - .L_0)
	.align		4
.L_0:
        /*0004*/ 	.word	index@(_Z26find_best_rectangle_kerneliiPKfPfPifi)
        /*0008*/ 	.word	0x00000028


	//----- nvinfo : EIATTR_FRAME_SIZE
	.align		4
.L_1:
        /*000c*/ 	.byte	0x04, 0x11
        /*000e*/ 	.short	(.L_3 - .L_2)
	.align		4
.L_2:
        /*0010*/ 	.word	index@($__internal_0_$__cuda_sm20_rcp_rn_f32_slowpath)
        /*0014*/ 	.word	0x00000000


	//----- nvinfo : EIATTR_FRAME_SIZE
	.align		4
.L_3:
        /*0018*/ 	.byte	0x04, 0x11
        /*001a*/ 	.short	(.L_5 - .L_4)
	.align		4
.L_4:
        /*001c*/ 	.word	index@(_Z26find_best_rectangle_kerneliiPKfPfPifi)
        /*0020*/ 	.word	0x00000000


	//----- nvinfo : EIATTR_MIN_STACK_SIZE
	.align		4
.L_5:
        /*0024*/ 	.byte	0x04, 0x12
        /*0026*/ 	.short	(.L_7 - .L_6)
	.align		4
.L_6:
        /*0028*/ 	.word	index@(_Z26find_best_rectangle_kerneliiPKfPfPifi)
        /*002c*/ 	.word	0x00000000
.L_7:


//--------------------- .nv.compat                --------------------------
	.section	.nv.compat,"",@"SHT_CUDA_COMPAT_INFO"
	.align	4
        /*0000*/ 	.byte	0x02, 0x09, 0x00, 0x00, 0x02, 0x02, 0x01, 0x00, 0x02, 0x05, 0x05, 0x00, 0x03, 0x07, 0x01, 0x01
        /*0010*/ 	.byte	0x02, 0x03, 0x00, 0x00, 0x02, 0x06, 0x01, 0x00, 0x04, 0x0b, 0x08, 0x00, 0x09, 0x00, 0x00, 0x00
        /*0020*/ 	.byte	0x00, 0x00, 0x00, 0x00


//--------------------- .nv.info._Z26find_best_rectangle_kerneliiPKfPfPifi --------------------------
	.section	.nv.info._Z26find_best_rectangle_kerneliiPKfPfPifi,"",@"SHT_CUDA_INFO"
	.sectionflags	@""
	.align	4


	//----- nvinfo : EIATTR_CUDA_API_VERSION
	.align		4
        /*0000*/ 	.byte	0x04, 0x37
        /*0002*/ 	.short	(.L_9 - .L_8)
.L_8:
        /*0004*/ 	.word	0x00000082


	//----- nvinfo : EIATTR_KPARAM_INFO
	.align		4
.L_9:
        /*0008*/ 	.byte	0x04, 0x17
        /*000a*/ 	.short	(.L_11 - .L_10)
.L_10:
        /*000c*/ 	.word	0x00000000
        /*0010*/ 	.short	0x0006
        /*0012*/ 	.short	0x0024
        /*0014*/ 	.byte	0x00, 0xf0, 0x11, 0x00


	//----- nvinfo : EIATTR_KPARAM_INFO
	.align		4
.L_11:
        /*0018*/ 	.byte	0x04, 0x17
        /*001a*/ 	.short	(.L_13 - .L_12)
.L_12:
        /*001c*/ 	.word	0x00000000
        /*0020*/ 	.short	0x0005
        /*0022*/ 	.short	0x0020
        /*0024*/ 	.byte	0x00, 0xf0, 0x11, 0x00


	//----- nvinfo : EIATTR_KPARAM_INFO
	.align		4
.L_13:
        /*0028*/ 	.byte	0x04, 0x17
        /*002a*/ 	.short	(.L_15 - .L_14)
.L_14:
        /*002c*/ 	.word	0x00000000
        /*0030*/ 	.short	0x0004
        /*0032*/ 	.short	0x0018
        /*0034*/ 	.byte	0x00, 0xf5, 0x21, 0x00


	//----- nvinfo : EIATTR_KPARAM_INFO
	.align		4
.L_15:
        /*0038*/ 	.byte	0x04, 0x17
        /*003a*/ 	.short	(.L_17 - .L_16)
.L_16:
        /*003c*/ 	.word	0x00000000
        /*0040*/ 	.short	0x0003
        /*0042*/ 	.short	0x0010
        /*0044*/ 	.byte	0x00, 0xf5, 0x21, 0x00


	//----- nvinfo : EIATTR_KPARAM_INFO
	.align		4
.L_17:
        /*0048*/ 	.byte	0x04, 0x17
        /*004a*/ 	.short	(.L_19 - .L_18)
.L_18:
        /*004c*/ 	.word	0x00000000
        /*0050*/ 	.short	0x0002
        /*0052*/ 	.short	0x0008
        /*0054*/ 	.byte	0x00, 0xf5, 0x21, 0x00


	//----- nvinfo : EIATTR_KPARAM_INFO
	.align		4
.L_19:
        /*0058*/ 	.byte	0x04, 0x17
        /*005a*/ 	.short	(.L_21 - .L_20)
.L_20:
        /*005c*/ 	.word	0x00000000
        /*0060*/ 	.short	0x0001
        /*0062*/ 	.short	0x0004
        /*0064*/ 	.byte	0x00, 0xf0, 0x11, 0x00


	//----- nvinfo : EIATTR_KPARAM_INFO
	.align		4
.L_21:
        /*0068*/ 	.byte	0x04, 0x17
        /*006a*/ 	.short	(.L_23 - .L_22)
.L_22:
        /*006c*/ 	.word	0x00000000
        /*0070*/ 	.short	0x0000
        /*0072*/ 	.short	0x0000
        /*0074*/ 	.byte	0x00, 0xf0, 0x11, 0x00


	//----- nvinfo : EIATTR_SPARSE_MMA_MASK
	.align		4
.L_23:
        /*0078*/ 	.byte	0x03, 0x50
        /*007a*/ 	.short	0x0000


	//----- nvinfo : EIATTR_MAXREG_COUNT
	.align		4
        /*007c*/ 	.byte	0x03, 0x1b
        /*007e*/ 	.short	0x00ff


	//----- nvinfo : EIATTR_MERCURY_ISA_VERSION
	.align		4
        /*0080*/ 	.byte	0x03, 0x5f
        /*0082*/ 	.short	0x0101


	//----- nvinfo : EIATTR_VRC_CTA_INIT_COUNT
	.align		4
        /*0084*/ 	.byte	0x02, 0x4a
	.zero		1
	.zero		1


	//----- nvinfo : EIATTR_EXIT_INSTR_OFFSETS
	.align		4
        /*0088*/ 	.byte	0x04, 0x1c
        /*008a*/ 	.short	(.L_25 - .L_24)


	//   ....[0]....
.L_24:
        /*008c*/ 	.word	0x000000d0


	//   ....[1]....
        /*0090*/ 	.word	0x00000220


	//   ....[2]....
        /*0094*/ 	.word	0x00001290


	//----- nvinfo : EIATTR_CRS_STACK_SIZE
	.align		4
.L_25:
        /*0098*/ 	.byte	0x04, 0x1e
        /*009a*/ 	.short	(.L_27 - .L_26)
.L_26:
        /*009c*/ 	.word	0x00000000


	//----- nvinfo : EIATTR_CBANK_PARAM_SIZE
	.align		4
.L_27:
        /*00a0*/ 	.byte	0x03, 0x19
        /*00a2*/ 	.short	0x0028


	//----- nvinfo : EIATTR_PARAM_CBANK
	.align		4
        /*00a4*/ 	.byte	0x04, 0x0a
        /*00a6*/ 	.short	(.L_29 - .L_28)
	.align		4
.L_28:
        /*00a8*/ 	.word	index@(.nv.constant0._Z26find_best_rectangle_kerneliiPKfPfPifi)
        /*00ac*/ 	.short	0x0380
        /*00ae*/ 	.short	0x0028


	//----- nvinfo : EIATTR_SW_WAR
	.align		4
.L_29:
        /*00b0*/ 	.byte	0x04, 0x36
        /*00b2*/ 	.short	(.L_31 - .L_30)
.L_30:
        /*00b4*/ 	.word	0x00000008
.L_31:


//--------------------- .nv.callgraph             --------------------------
	.section	.nv.callgraph,"",@"SHT_CUDA_CALLGRAPH"
	.align	4
	.sectionentsize	8
	.align		4
        /*0000*/ 	.word	0x00000000
	.align		4
        /*0004*/ 	.word	0xffffffff
	.align		4
        /*0008*/ 	.word	0x00000000
	.align		4
        /*000c*/ 	.word	0xfffffffe
	.align		4
        /*0010*/ 	.word	0x00000000
	.align		4
        /*0014*/ 	.word	0xfffffffd
	.align		4
        /*0018*/ 	.word	0x00000000
	.align		4
        /*001c*/ 	.word	0xfffffffc


//--------------------- .text._Z26find_best_rectangle_kerneliiPKfPfPifi --------------------------
	.section	.text._Z26find_best_rectangle_kerneliiPKfPfPifi,"ax",@progbits
	.align	128
        .global         _Z26find_best_rectangle_kerneliiPKfPfPifi
        .type           _Z26find_best_rectangle_kerneliiPKfPfPifi,@function
        .size           _Z26find_best_rectangle_kerneliiPKfPfPifi,(.L_x_22 - _Z26find_best_rectangle_kerneliiPKfPfPifi)
        .other          _Z26find_best_rectangle_kerneliiPKfPfPifi,@"STO_CUDA_ENTRY STV_DEFAULT"
_Z26find_best_rectangle_kerneliiPKfPfPifi:
.text._Z26find_best_rectangle_kerneliiPKfPfPifi:
[----:B------:R-:W-:Y:S01]  /*0000*/  LDC R1, c[0x0][0x37c] ;  /* 0x0000df00ff017b82 */ /* 0x000fe20000000800 */
[----:B------:R-:W0:Y:S07]  /*0010*/  S2R R10, SR_TID.X ;  /* 0x00000000000a7919 */ /* 0x000e2e0000002100 */
[----:B------:R-:W0:Y:S01]  /*0020*/  LDC R3, c[0x0][0x360] ;  /* 0x0000d800ff037b82 */ /* 0x000e220000000800 */
[----:B------:R-:W1:Y:S01]  /*0030*/  LDCU.64 UR6, c[0x0][0x380] ;  /* 0x00007000ff0677ac */ /* 0x000e620008000a00 */
[----:B------:R-:W2:Y:S06]  /*0040*/  S2R R11, SR_TID.Y ;  /* 0x00000000000b7919 */ /* 0x000eac0000002200 */
[----:B------:R-:W0:Y:S08]  /*0050*/  S2UR UR4, SR_CTAID.X ;  /* 0x00000000000479c3 */ /* 0x000e300000002500 */
[----:B------:R-:W2:Y:S08]  /*0060*/  S2UR UR5, SR_CTAID.Y ;  /* 0x00000000000579c3 */ /* 0x000eb00000002600 */
[----:B------:R-:W2:Y:S01]  /*0070*/  LDC R0, c[0x0][0x364] ;  /* 0x0000d900ff007b82 */ /* 0x000ea20000000800 */
[----:B0-----:R-:W-:-:S02]  /*0080*/  IMAD R10, R3, UR4, R10 ;  /* 0x00000004030a7c24 */ /* 0x001fc4000f8e020a */
[----:B--2---:R-:W-:-:S03]  /*0090*/  IMAD R11, R0, UR5, R11 ;  /* 0x00000005000b7c24 */ /* 0x004fc6000f8e020b */
[----:B------:R-:W-:Y:S02]  /*00a0*/  IADD3 R0, PT, PT, R10, 0x1, RZ ;  /* 0x000000010a007810 */ /* 0x000fe40007ffe0ff */
[----:B-1----:R-:W-:-:S04]  /*00b0*/  ISETP.GE.AND P0, PT, R11, UR6, PT ;  /* 0x000000060b007c0c */ /* 0x002fc8000bf06270 */
[----:B------:R-:W-:-:S13]  /*00c0*/  ISETP.GT.OR P0, PT, R0, UR7, P0 ;  /* 0x0000000700007c0c */ /* 0x000fda0008704670 */
[----:B------:R-:W-:Y:S05]  /*00d0*/  @P0 EXIT ;  /* 0x000000000000094d */ /* 0x000fea0003800000 */
[----:B------:R-:W0:Y:S01]  /*00e0*/  LDCU UR4, c[0x0][0x3a4] ;  /* 0x00007480ff0477ac */ /* 0x000e220008000800 */
[----:B------:R-:W-:Y:S02]  /*00f0*/  IADD3 R3, PT, PT, R11, 0x1, RZ ;  /* 0x000000010b037810 */ /* 0x000fe40007ffe0ff */
[----:B------:R-:W-:-:S03]  /*0100*/  ISETP.NE.AND P1, PT, R0, RZ, PT ;  /* 0x000000ff0000720c */ /* 0x000fc60003f25270 */
[----:B------:R-:W-:-:S05]  /*0110*/  IMAD R2, R0, R3, RZ ;  /* 0x0000000300027224 */ /* 0x000fca00078e02ff */
[----:B0-----:R-:W-:Y:S01]  /*0120*/  IADD3 R3, PT, PT, -R2, UR4, RZ ;  /* 0x0000000402037c10 */ /* 0x001fe2000fffe1ff */
[----:B------:R-:W0:Y:S03]  /*0130*/  LDCU.64 UR4, c[0x0][0x358] ;  /* 0x00006b00ff0477ac */ /* 0x000e260008000a00 */
[----:B------:R-:W-:-:S13]  /*0140*/  ISETP.GT.AND P0, PT, R3, RZ, PT ;  /* 0x000000ff0300720c */ /* 0x000fda0003f04270 */
[----:B------:R-:W-:Y:S05]  /*0150*/  @P0 BRA P1, `(.L_x_0) ;  /* 0x0000000000340947 */ /* 0x000fea0000800000 */
[----:B------:R-:W1:Y:S01]  /*0160*/  LDC.64 R2, c[0x0][0x390] ;  /* 0x0000e400ff027b82 */ /* 0x000e620000000a00 */
[----:B------:R-:W-:Y:S02]  /*0170*/  IMAD R11, R11, UR7, R10 ;  /* 0x000000070b0b7c24 */ /* 0x000fe4000f8e020a */
[----:B------:R-:W-:-:S03]  /*0180*/  IMAD.MOV.U32 R9, RZ, RZ, 0x3f800000 ;  /* 0x3f800000ff097424 */ /* 0x000fc600078e00ff */
[C---:B------:R-:W-:Y:S02]  /*0190*/  SHF.L.U32 R7, R11.reuse, 0x2, RZ ;  /* 0x000000020b077819 */ /* 0x040fe400000006ff */
[----:B------:R-:W2:Y:S01]  /*01a0*/  LDC.64 R4, c[0x0][0x398] ;  /* 0x0000e600ff047b82 */ /* 0x000ea20000000a00 */
[----:B-1----:R-:W-:-:S05]  /*01b0*/  IMAD.WIDE R2, R11, 0x4, R2 ;  /* 0x000000040b027825 */ /* 0x002fca00078e0202 */
[----:B0-----:R-:W-:Y:S01]  /*01c0*/  STG.E desc[UR4][R2.64], R9 ;  /* 0x0000000902007986 */ /* 0x001fe2000c101904 */
[----:B--2---:R-:W-:-:S05]  /*01d0*/  IMAD.WIDE R4, R7, 0x4, R4 ;  /* 0x0000000407047825 */ /* 0x004fca00078e0204 */
[----:B------:R-:W-:Y:S04]  /*01e0*/  STG.E desc[UR4][R4.64], RZ ;  /* 0x000000ff04007986 */ /* 0x000fe8000c101904 */
[----:B------:R-:W-:Y:S04]  /*01f0*/  STG.E desc[UR4][R4.64+0x4], RZ ;  /* 0x000004ff04007986 */ /* 0x000fe8000c101904 */
[----:B------:R-:W-:Y:S04]  /*0200*/  STG.E desc[UR4][R4.64+0x8], RZ ;  /* 0x000008ff04007986 */ /* 0x000fe8000c101904 */
[----:B------:R-:W-:Y:S01]  /*0210*/  STG.E desc[UR4][R4.64+0xc], RZ ;  /* 0x00000cff04007986 */ /* 0x000fe2000c101904 */
[----:B------:R-:W-:Y:S05]  /*0220*/  EXIT ;  /* 0x000000000000794d */ /* 0x000fea0003800000 */
.L_x_0:
[----:B------:R-:W-:Y:S01]  /*0230*/  I2FP.F32.S32 R2, R2 ;  /* 0x0000000200027245 */ /* 0x000fe20000201400 */
[----:B------:R-:W-:Y:S03]  /*0240*/  BSSY.RECONVERGENT B0, `(.L_x_1) ;  /* 0x000000d000007945 */ /* 0x000fe60003800200 */
[----:B------:R-:W-:-:S04]  /*0250*/  IADD3 R0, PT, PT, R2, 0x1800000, RZ ;  /* 0x0180000002007810 */ /* 0x000fc80007ffe0ff */
[----:B------:R-:W-:-:S04]  /*0260*/  LOP3.LUT R0, R0, 0x7f800000, RZ, 0xc0, !PT ;  /* 0x7f80000000007812 */ /* 0x000fc800078ec0ff */
[----:B------:R-:W-:-:S13]  /*0270*/  ISETP.GT.U32.AND P0, PT, R0, 0x1ffffff, PT ;  /* 0x01ffffff0000780c */ /* 0x000fda0003f04070 */
[----:B------:R-:W-:Y:S05]  /*0280*/  @P0 BRA `(.L_x_2) ;  /* 0x0000000000100947 */ /* 0x000fea0003800000 */
[----:B------:R-:W-:-:S07]  /*0290*/  MOV R8, 0x2b0 ;  /* 0x000002b000087802 */ /* 0x000fce0000000f00 */
[----:B0-----:R-:W-:Y:S05]  /*02a0*/  CALL.REL.NOINC `($__internal_0_$__cuda_sm20_rcp_rn_f32_slowpath) ;  /* 0x0000000c00fc7944 */ /* 0x001fea0003c00000 */
[----:B------:R-:W-:Y:S01]  /*02b0*/  MOV R12, R13 ;  /* 0x0000000d000c7202 */ /* 0x000fe20000000f00 */
[----:B------:R-:W-:Y:S06]  /*02c0*/  BRA `(.L_x_3) ;  /* 0x0000000000107947 */ /* 0x000fec0003800000 */
.L_x_2:
[----:B------:R-:W1:Y:S02]  /*02d0*/  MUFU.RCP R5, R2 ;  /* 0x0000000200057308 */ /* 0x000e640000001000 */
[----:B-1----:R-:W-:-:S04]  /*02e0*/  FFMA R0, R2, R5, -1 ;  /* 0xbf80000002007423 */ /* 0x002fc80000000005 */
[----:B------:R-:W-:-:S04]  /*02f0*/  FADD.FTZ R0, -R0, -RZ ;  /* 0x800000ff00007221 */ /* 0x000fc80000010100 */
[----:B------:R-:W-:-:S07]  /*0300*/  FFMA R12, R5, R0, R5 ;  /* 0x00000000050c7223 */ /* 0x000fce0000000005 */
.L_x_3:
[----:B0-----:R-:W-:Y:S05]  /*0310*/  BSYNC.RECONVERGENT B0 ;  /* 0x0000000000007941 */ /* 0x001fea0003800200 */
.L_x_1:
[----:B------:R-:W-:Y:S01]  /*0320*/  I2FP.F32.U32 R2, R3 ;  /* 0x0000000300027245 */ /* 0x000fe20000201000 */
[----:B------:R-:W-:Y:S03]  /*0330*/  BSSY.RECONVERGENT B0, `(.L_x_4) ;  /* 0x000000c000007945 */ /* 0x000fe60003800200 */
[----:B------:R-:W-:-:S04]  /*0340*/  IADD3 R0, PT, PT, R2, 0x1800000, RZ ;  /* 0x0180000002007810 */ /* 0x000fc80007ffe0ff */
[----:B------:R-:W-:-:S04]  /*0350*/  LOP3.LUT R0, R0, 0x7f800000, RZ, 0xc0, !PT ;  /* 0x7f80000000007812 */ /* 0x000fc800078ec0ff */
[----:B------:R-:W-:-:S13]  /*0360*/  ISETP.GT.U32.AND P0, PT, R0, 0x1ffffff, PT ;  /* 0x01ffffff0000780c */ /* 0x000fda0003f04070 */
[----:B------:R-:W-:Y:S05]  /*0370*/  @P0 BRA `(.L_x_5) ;  /* 0x00000000000c0947 */ /* 0x000fea0003800000 */
[----:B------:R-:W-:-:S07]  /*0380*/  MOV R8, 0x3a0 ;  /* 0x000003a000087802 */ /* 0x000fce0000000f00 */
[----:B------:R-:W-:Y:S05]  /*0390*/  CALL.REL.NOINC `($__internal_0_$__cuda_sm20_rcp_rn_f32_slowpath) ;  /* 0x0000000c00c07944 */ /* 0x000fea0003c00000 */
[----:B------:R-:W-:Y:S05]  /*03a0*/  BRA `(.L_x_6) ;  /* 0x0000000000107947 */ /* 0x000fea0003800000 */
.L_x_5:
[----:B------:R-:W0:Y:S02]  /*03b0*/  MUFU.RCP R13, R2 ;  /* 0x00000002000d7308 */ /* 0x000e240000001000 */
[----:B0-----:R-:W-:-:S04]  /*03c0*/  FFMA R0, R2, R13, -1 ;  /* 0xbf80000002007423 */ /* 0x001fc8000000000d */
[----:B------:R-:W-:-:S04]  /*03d0*/  FADD.FTZ R0, -R0, -RZ ;  /* 0x800000ff00007221 */ /* 0x000fc80000010100 */
[----:B------:R-:W-:-:S07]  /*03e0*/  FFMA R13, R13, R0, R13 ;  /* 0x000000000d0d7223 */ /* 0x000fce000000000d */
.L_x_6:
[----:B------:R-:W-:Y:S05]  /*03f0*/  BSYNC.RECONVERGENT B0 ;  /* 0x0000000000007941 */ /* 0x000fea0003800200 */
.L_x_4:
[----:B------:R-:W0:Y:S01]  /*0400*/  LDC R3, c[0x0][0x384] ;  /* 0x0000e100ff037b82 */ /* 0x000e220000000800 */
[----:B------:R-:W-:Y:S01]  /*0410*/  HFMA2 R18, -RZ, RZ, 0, 0 ;  /* 0x00000000ff127431 */ /* 0x000fe200000001ff */
[----:B------:R-:W-:Y:S01]  /*0420*/  BSSY.RECONVERGENT B1, `(.L_x_7) ;  /* 0x00000da000017945 */ /* 0x000fe20003800200 */
[----:B------:R-:W-:Y:S01]  /*0430*/  IMAD.MOV.U32 R0, RZ, RZ, RZ ;  /* 0x000000ffff007224 */ /* 0x000fe200078e00ff */
[----:B------:R-:W-:Y:S02]  /*0440*/  CS2R R14, SRZ ;  /* 0x00000000000e7805 */ /* 0x000fe4000001ff00 */
[----:B------:R-:W-:Y:S02]  /*0450*/  CS2R R16, SRZ ;  /* 0x0000000000107805 */ /* 0x000fe4000001ff00 */
[----:B0-----:R-:W-:Y:S02]  /*0460*/  IADD3 R19, PT, PT, R3, 0x1, RZ ;  /* 0x0000000103137810 */ /* 0x001fe40007ffe0ff */
[----:B------:R-:W-:-:S07]  /*0470*/  IADD3 R20, PT, PT, -R10, R3, RZ ;  /* 0x000000030a147210 */ /* 0x000fce0007ffe1ff */
.L_x_16:
[----:B------:R-:W0:Y:S01]  /*0480*/  LDCU UR6, c[0x0][0x384] ;  /* 0x00007080ff0677ac */ /* 0x000e220008000800 */
[----:B------:R-:W-:Y:S01]  /*0490*/  VIADD R2, R10, 0x1 ;  /* 0x000000010a027836 */ /* 0x000fe20000000000 */
[----:B------:R-:W-:Y:S04]  /*04a0*/  BSSY.RECONVERGENT B0, `(.L_x_8) ;  /* 0x00000cc000007945 */ /* 0x000fe80003800200 */
[----:B0-----:R-:W-:-:S04]  /*04b0*/  IADD3 R2, PT, PT, -R2, UR6, RZ ;  /* 0x0000000602027c10 */ /* 0x001fc8000fffe1ff */
[----:B------:R-:W-:-:S13]  /*04c0*/  ISETP.GE.AND P0, PT, R2, RZ, PT ;  /* 0x000000ff0200720c */ /* 0x000fda0003f06270 */
[----:B------:R-:W-:Y:S05]  /*04d0*/  @!P0 BRA `(.L_x_9) ;  /* 0x0000000c00208947 */ /* 0x000fea0003800000 */
[----:B------:R-:W-:Y:S01]  /*04e0*/  ISETP.GE.U32.AND P0, PT, R2, 0x3, PT ;  /* 0x000000030200780c */ /* 0x000fe20003f06070 */
[----:B------:R-:W-:Y:S01]  /*04f0*/  BSSY.RECONVERGENT B2, `(.L_x_10) ;  /* 0x000006d000027945 */ /* 0x000fe20003800200 */
[-C--:B------:R-:W-:Y:S01]  /*0500*/  IADD3 R2, PT, PT, R11, R14.reuse, RZ ;  /* 0x0000000e0b027210 */ /* 0x080fe20007ffe0ff */
[----:B------:R-:W-:Y:S01]  /*0510*/  IMAD R3, R19, R14, RZ ;  /* 0x0000000e13037224 */ /* 0x000fe200078e02ff */
[----:B------:R-:W-:Y:S02]  /*0520*/  MOV R21, RZ ;  /* 0x000000ff00157202 */ /* 0x000fe40000000f00 */
[----:B------:R-:W-:-:S07]  /*0530*/  IADD3 R22, PT, PT, R2, 0x1, RZ ;  /* 0x0000000102167810 */ /* 0x000fce0007ffe0ff */
[----:B------:R-:W-:Y:S05]  /*0540*/  @!P0 BRA `(.L_x_11) ;  /* 0x00000004009c8947 */ /* 0x000fea0003800000 */
[----:B------:R-:W-:Y:S01]  /*0550*/  IMAD R23, R19, R2, R19 ;  /* 0x0000000213177224 */ /* 0x000fe200078e0213 */
[----:B------:R-:W-:Y:S01]  /*0560*/  LOP3.LUT R25, R20, 0xfffffffc, RZ, 0xc0, !PT ;  /* 0xfffffffc14197812 */ /* 0x000fe200078ec0ff */
[----:B------:R-:W-:Y:S01]  /*0570*/  HFMA2 R33, -RZ, RZ, 0, 1.1920928955078125e-07 ;  /* 0x00000002ff217431 */ /* 0x000fe200000001ff */
[----:B------:R-:W-:Y:S01]  /*0580*/  BSSY.RECONVERGENT B3, `(.L_x_12) ;  /* 0x0000062000037945 */ /* 0x000fe20003800200 */
[----:B------:R-:W-:Y:S01]  /*0590*/  VIADD R34, R23, 0x1 ;  /* 0x0000000117227836 */ /* 0x000fe20000000000 */
[C---:B------:R-:W-:Y:S01]  /*05a0*/  IADD3 R24, PT, PT, R10.reuse, R3, RZ ;  /* 0x000000030a187210 */ /* 0x040fe20007ffe0ff */
[----:B------:R-:W-:Y:S01]  /*05b0*/  VIADD R32, R3, 0x1 ;  /* 0x0000000103207836 */ /* 0x000fe20000000000 */
[----:B------:R-:W-:Y:S02]  /*05c0*/  MOV R21, R10 ;  /* 0x0000000a00157202 */ /* 0x000fe40000000f00 */
[----:B------:R-:W-:Y:S02]  /*05d0*/  IADD3 R23, PT, PT, R10, R23, RZ ;  /* 0x000000170a177210 */ /* 0x000fe40007ffe0ff */
[----:B------:R-:W-:-:S07]  /*05e0*/  IADD3 R25, PT, PT, -R25, RZ, RZ ;  /* 0x000000ff19197210 */ /* 0x000fce0007ffe1ff */
.L_x_13:
[----:B------:R-:W0:Y:S01]  /*05f0*/  LDC.64 R8, c[0x0][0x388] ;  /* 0x0000e200ff087b82 */ /* 0x000e220000000a00 */
[----:B------:R-:W-:Y:S02]  /*0600*/  IADD3 R3, PT, PT, R23, 0x1, RZ ;  /* 0x0000000117037810 */ /* 0x000fe40007ffe0ff */
[----:B------:R-:W-:Y:S01]  /*0610*/  IADD3 R5, PT, PT, R34, -0x1, RZ ;  /* 0xffffffff22057810 */ /* 0x000fe20007ffe0ff */
[----:B------:R-:W-:Y:S01]  /*0620*/  VIADD R7, R24, 0x1 ;  /* 0x0000000118077836 */ /* 0x000fe20000000000 */
[----:B------:R-:W-:Y:S01]  /*0630*/  IADD3 R31, PT, PT, R32, -0x1, RZ ;  /* 0xffffffff201f7810 */ /* 0x000fe20007ffe0ff */
[----:B------:R-:W1:Y:S01]  /*0640*/  LDCU UR6, c[0x0][0x3a0] ;  /* 0x00007400ff0677ac */ /* 0x000e620008000800 */
[----:B0-----:R-:W-:-:S04]  /*0650*/  IMAD.WIDE R2, R3, 0x4, R8 ;  /* 0x0000000403027825 */ /* 0x001fc800078e0208 */
[--C-:B------:R-:W-:Y:S01]  /*0660*/  IMAD.WIDE R4, R5, 0x4, R8.reuse ;  /* 0x0000000405047825 */ /* 0x100fe200078e0208 */
[----:B------:R-:W2:Y:S04]  /*0670*/  LDG.E R29, desc[UR4][R2.64] ;  /* 0x00000004021d7981 */ /* 0x000ea8000c1e1900 */
[----:B------:R-:W2:Y:S01]  /*0680*/  LDG.E R30, desc[UR4][R4.64] ;  /* 0x00000004041e7981 */ /* 0x000ea2000c1e1900 */
[----:B------:R-:W-:-:S03]  /*0690*/  IMAD.WIDE R6, R7, 0x4, R8 ;  /* 0x0000000407067825 */ /* 0x000fc600078e0208 */
[----:B------:R-:W3:Y:S01]  /*06a0*/  LDG.E R26, desc[UR4][R2.64+0x4] ;  /* 0x00000404021a7981 */ /* 0x000ee2000c1e1900 */
[----:B------:R-:W-:-:S03]  /*06b0*/  IMAD.WIDE R8, R31, 0x4, R8 ;  /* 0x000000041f087825 */ /* 0x000fc600078e0208 */
[----:B------:R-:W3:Y:S04]  /*06c0*/  LDG.E R27, desc[UR4][R4.64+0x4] ;  /* 0x00000404041b7981 */ /* 0x000ee8000c1e1900 */
[----:B------:R-:W4:Y:S04]  /*06d0*/  LDG.E R31, desc[UR4][R6.64] ;  /* 0x00000004061f7981 */ /* 0x000f28000c1e1900 */
[----:B------:R-:W5:Y:S04]  /*06e0*/  LDG.E R28, desc[UR4][R6.64+0x4] ;  /* 0x00000404061c7981 */ /* 0x000f68000c1e1900 */
[----:B------:R-:W5:Y:S04]  /*06f0*/  LDG.E R35, desc[UR4][R2.64+0xc] ;  /* 0x00000c0402237981 */ /* 0x000f68000c1e1900 */
[----:B------:R-:W5:Y:S01]  /*0700*/  LDG.E R37, desc[UR4][R6.64+0xc] ;  /* 0x00000c0406257981 */ /* 0x000f62000c1e1900 */
[----:B--2---:R-:W-:-:S03]  /*0710*/  FADD R36, R29, -R30 ;  /* 0x8000001e1d247221 */ /* 0x004fc60000000000 */
[----:B------:R-:W2:Y:S04]  /*0720*/  LDG.E R30, desc[UR4][R8.64+0x4] ;  /* 0x00000404081e7981 */ /* 0x000ea8000c1e1900 */
[----:B------:R-:W2:Y:S01]  /*0730*/  LDG.E R29, desc[UR4][R8.64] ;  /* 0x00000004081d7981 */ /* 0x000ea2000c1e1900 */
[----:B---3--:R-:W-:-:S03]  /*0740*/  FADD R27, R26, -R27 ;  /* 0x8000001b1a1b7221 */ /* 0x008fc60000000000 */
[----:B------:R1:W3:Y:S01]  /*0750*/  LDG.E R26, desc[UR4][R2.64+0x8] ;  /* 0x00000804021a7981 */ /* 0x0002e2000c1e1900 */
[----:B----4-:R-:W-:Y:S01]  /*0760*/  FADD R36, R36, -R31 ;  /* 0x8000001f24247221 */ /* 0x010fe20000000000 */
[----:B-----5:R-:W-:Y:S02]  /*0770*/  FADD R31, R27, -R28 ;  /* 0x8000001c1b1f7221 */ /* 0x020fe40000000000 */
[----:B------:R-:W3:Y:S04]  /*0780*/  LDG.E R27, desc[UR4][R4.64+0x8] ;  /* 0x00000804041b7981 */ /* 0x000ee8000c1e1900 */
[----:B------:R-:W4:Y:S01]  /*0790*/  LDG.E R28, desc[UR4][R6.64+0x8] ;  /* 0x00000804061c7981 */ /* 0x000f22000c1e1900 */
[----:B--2---:R-:W-:-:S03]  /*07a0*/  FADD R31, R31, R30 ;  /* 0x0000001e1f1f7221 */ /* 0x004fc60000000000 */
[----:B------:R-:W2:Y:S01]  /*07b0*/  LDG.E R30, desc[UR4][R8.64+0x8] ;  /* 0x00000804081e7981 */ /* 0x000ea2000c1e1900 */
[----:B------:R-:W-:-:S03]  /*07c0*/  FADD R29, R36, R29 ;  /* 0x0000001d241d7221 */ /* 0x000fc60000000000 */
[----:B------:R0:W5:Y:S04]  /*07d0*/  LDG.E R36, desc[UR4][R4.64+0xc] ;  /* 0x00000c0404247981 */ /* 0x000168000c1e1900 */
[----:B------:R-:W5:Y:S01]  /*07e0*/  LDG.E R8, desc[UR4][R8.64+0xc] ;  /* 0x00000c0408087981 */ /* 0x000f62000c1e1900 */
[----:B-1----:R-:W-:-:S04]  /*07f0*/  FADD R2, -R29, UR6 ;  /* 0x000000061d027e21 */ /* 0x002fc80008000100 */
[----:B------:R-:W-:-:S04]  /*0800*/  FMUL R3, R2, R13 ;  /* 0x0000000d02037220 */ /* 0x000fc80000400000 */
[----:B0-----:R-:W-:Y:S01]  /*0810*/  FMUL R4, R2, R3 ;  /* 0x0000000302047220 */ /* 0x001fe20000400000 */
[----:B------:R-:W-:-:S04]  /*0820*/  FMUL R2, R29, R12 ;  /* 0x0000000c1d027220 */ /* 0x000fc80000400000 */
[----:B------:R-:W-:Y:S01]  /*0830*/  FFMA R29, R29, R2, R4 ;  /* 0x000000021d1d7223 */ /* 0x000fe20000000004 */
[----:B------:R-:W-:-:S04]  /*0840*/  FADD R2, -R31, UR6 ;  /* 0x000000061f027e21 */ /* 0x000fc80008000100 */
[----:B------:R-:W-:Y:S01]  /*0850*/  FSETP.GT.AND P0, PT, R0, -R29, PT ;  /* 0x8000001d0000720b */ /* 0x000fe20003f04000 */
[----:B------:R-:W-:Y:S01]  /*0860*/  FMUL R3, R2, R13 ;  /* 0x0000000d02037220 */ /* 0x000fe20000400000 */
[----:B---3--:R-:W-:-:S03]  /*0870*/  FADD R27, R26, -R27 ;  /* 0x8000001b1a1b7221 */ /* 0x008fc60000000000 */
[----:B------:R-:W-:Y:S01]  /*0880*/  FMUL R4, R2, R3 ;  /* 0x0000000302047220 */ /* 0x000fe20000400000 */
[----:B------:R-:W-:Y:S01]  /*0890*/  FMUL R2, R31, R12 ;  /* 0x0000000c1f027220 */ /* 0x000fe20000400000 */
[----:B----4-:R-:W-:-:S03]  /*08a0*/  FADD R27, R27, -R28 ;  /* 0x8000001c1b1b7221 */ /* 0x010fc60000000000 */
[----:B------:R-:W-:-:S03]  /*08b0*/  FFMA R31, R31, R2, R4 ;  /* 0x000000021f1f7223 */ /* 0x000fc60000000004 */
[----:B------:R-:W-:-:S05]  /*08c0*/  @P0 FADD R0, -R29, -RZ ;  /* 0x800000ff1d000221 */ /* 0x000fca0000000100 */
[----:B------:R-:W-:-:S13]  /*08d0*/  FSETP.GT.AND P1, PT, R0, -R31, PT ;  /* 0x8000001f0000720b */ /* 0x000fda0003f24000 */
[----:B------:R-:W-:Y:S01]  /*08e0*/  @P1 FADD R0, -R31, -RZ ;  /* 0x800000ff1f001221 */ /* 0x000fe20000000100 */
[----:B------:R-:W-:-:S04]  /*08f0*/  IADD3 R25, PT, PT, R25, 0x4, RZ ;  /* 0x0000000419197810 */ /* 0x000fc80007ffe0ff */
[----:B------:R-:W-:Y:S02]  /*0900*/  ISETP.NE.AND P4, PT, R25, RZ, PT ;  /* 0x000000ff1900720c */ /* 0x000fe40003f85270 */
[C---:B------:R-:W-:Y:S02]  /*0910*/  @P0 IADD3 R16, PT, PT, R21.reuse, 0x1, RZ ;  /* 0x0000000115100810 */ /* 0x040fe40007ffe0ff */
[----:B------:R-:W-:Y:S01]  /*0920*/  @P1 IADD3 R16, PT, PT, R21, 0x2, RZ ;  /* 0x0000000215101810 */ /* 0x000fe20007ffe0ff */
[----:B------:R-:W-:Y:S01]  /*0930*/  @P0 IMAD.MOV.U32 R15, RZ, RZ, R22 ;  /* 0x000000ffff0f0224 */ /* 0x000fe200078e0016 */
[C---:B------:R-:W-:Y:S02]  /*0940*/  @P0 IADD3 R18, PT, PT, R33.reuse, -0x2, RZ ;  /* 0xfffffffe21120810 */ /* 0x040fe40007ffe0ff */
[----:B------:R-:W-:Y:S02]  /*0950*/  @P0 MOV R17, R14 ;  /* 0x0000000e00110202 */ /* 0x000fe40000000f00 */
[----:B------:R-:W-:-:S02]  /*0960*/  @P1 IADD3 R18, PT, PT, R33, -0x1, RZ ;  /* 0xffffffff21121810 */ /* 0x000fc40007ffe0ff */
[----:B------:R-:W-:Y:S02]  /*0970*/  @P1 MOV R17, R14 ;  /* 0x0000000e00111202 */ /* 0x000fe40000000f00 */
[----:B------:R-:W-:Y:S01]  /*0980*/  @P1 MOV R15, R22 ;  /* 0x00000016000f1202 */ /* 0x000fe20000000f00 */
[----:B------:R-:W-:Y:S01]  /*0990*/  VIADD R24, R24, 0x4 ;  /* 0x0000000418187836 */ /* 0x000fe20000000000 */
[----:B------:R-:W-:Y:S02]  /*09a0*/  IADD3 R23, PT, PT, R23, 0x4, RZ ;  /* 0x0000000417177810 */ /* 0x000fe40007ffe0ff */
[----:B------:R-:W-:Y:S02]  /*09b0*/  IADD3 R34, PT, PT, R34, 0x4, RZ ;  /* 0x0000000422227810 */ /* 0x000fe40007ffe0ff */
[----:B------:R-:W-:Y:S01]  /*09c0*/  IADD3 R32, PT, PT, R32, 0x4, RZ ;  /* 0x0000000420207810 */ /* 0x000fe20007ffe0ff */
[----:B--2---:R-:W-:-:S04]  /*09d0*/  FADD R27, R27, R30 ;  /* 0x0000001e1b1b7221 */ /* 0x004fc80000000000 */
[----:B------:R-:W-:Y:S01]  /*09e0*/  FADD R2, -R27, UR6 ;  /* 0x000000061b027e21 */ /* 0x000fe20008000100 */
[----:B-----5:R-:W-:-:S03]  /*09f0*/  FADD R36, R35, -R36 ;  /* 0x8000002423247221 */ /* 0x020fc60000000000 */
[----:B------:R-:W-:Y:S01]  /*0a00*/  FMUL R3, R2, R13 ;  /* 0x0000000d02037220 */ /* 0x000fe20000400000 */
[----:B------:R-:W-:-:S03]  /*0a10*/  FADD R37, R36, -R37 ;  /* 0x8000002524257221 */ /* 0x000fc60000000000 */
[----:B------:R-:W-:Y:S01]  /*0a20*/  FMUL R4, R2, R3 ;  /* 0x0000000302047220 */ /* 0x000fe20000400000 */
[----:B------:R-:W-:Y:S01]  /*0a30*/  FMUL R2, R27, R12 ;  /* 0x0000000c1b027220 */ /* 0x000fe20000400000 */
[----:B------:R-:W-:-:S03]  /*0a40*/  FADD R37, R37, R8 ;  /* 0x0000000825257221 */ /* 0x000fc60000000000 */
[----:B------:R-:W-:Y:S01]  /*0a50*/  FFMA R27, R27, R2, R4 ;  /* 0x000000021b1b7223 */ /* 0x000fe20000000004 */
[----:B------:R-:W-:-:S04]  /*0a60*/  FADD R2, -R37, UR6 ;  /* 0x0000000625027e21 */ /* 0x000fc80008000100 */
[----:B------:R-:W-:Y:S01]  /*0a70*/  FSETP.GT.AND P2, PT, R0, -R27, PT ;  /* 0x8000001b0000720b */ /* 0x000fe20003f44000 */
[----:B------:R-:W-:Y:S01]  /*0a80*/  FMUL R3, R2, R13 ;  /* 0x0000000d02037220 */ /* 0x000fe20000400000 */
[----:B------:R-:W-:-:S03]  /*0a90*/  FMUL R4, R37, R12 ;  /* 0x0000000c25047220 */ /* 0x000fc60000400000 */
[----:B------:R-:W-:-:S04]  /*0aa0*/  FMUL R2, R2, R3 ;  /* 0x0000000302027220 */ /* 0x000fc80000400000 */
[----:B------:R-:W-:-:S04]  /*0ab0*/  FFMA R37, R37, R4, R2 ;  /* 0x0000000425257223 */ /* 0x000fc80000000002 */
[----:B------:R-:W-:-:S05]  /*0ac0*/  @P2 FADD R0, -R27, -RZ ;  /* 0x800000ff1b002221 */ /* 0x000fca0000000100 */
[----:B------:R-:W-:Y:S01]  /*0ad0*/  FSETP.GT.AND P3, PT, R0, -R37, PT ;  /* 0x800000250000720b */ /* 0x000fe20003f64000 */
[C---:B------:R-:W-:Y:S01]  /*0ae0*/  @P2 VIADD R16, R21.reuse, 0x3 ;  /* 0x0000000315102836 */ /* 0x040fe20000000000 */
[----:B------:R-:W-:Y:S02]  /*0af0*/  IADD3 R21, PT, PT, R21, 0x4, RZ ;  /* 0x0000000415157810 */ /* 0x000fe40007ffe0ff */
[----:B------:R-:W-:Y:S02]  /*0b00*/  @P2 MOV R18, R33 ;  /* 0x0000002100122202 */ /* 0x000fe40000000f00 */
[----:B------:R-:W-:Y:S02]  /*0b10*/  @P2 MOV R17, R14 ;  /* 0x0000000e00112202 */ /* 0x000fe40000000f00 */
[----:B------:R-:W-:-:S05]  /*0b20*/  @P2 MOV R15, R22 ;  /* 0x00000016000f2202 */ /* 0x000fca0000000f00 */
[----:B------:R-:W-:Y:S02]  /*0b30*/  @P3 VIADD R18, R33, 0x1 ;  /* 0x0000000121123836 */ /* 0x000fe40000000000 */
[----:B------:R-:W-:Y:S01]  /*0b40*/  @P3 FADD R0, -R37, -RZ ;  /* 0x800000ff25003221 */ /* 0x000fe20000000100 */
[----:B------:R-:W-:Y:S02]  /*0b50*/  @P3 MOV R16, R21 ;  /* 0x0000001500103202 */ /* 0x000fe40000000f00 */
[----:B------:R-:W-:Y:S02]  /*0b60*/  @P3 MOV R17, R14 ;  /* 0x0000000e00113202 */ /* 0x000fe40000000f00 */
[----:B------:R-:W-:Y:S02]  /*0b70*/  @P3 MOV R15, R22 ;  /* 0x00000016000f3202 */ /* 0x000fe40000000f00 */
[----:B------:R-:W-:Y:S01]  /*0b80*/  IADD3 R33, PT, PT, R33, 0x4, RZ ;  /* 0x0000000421217810 */ /* 0x000fe20007ffe0ff */
[----:B------:R-:W-:Y:S06]  /*0b90*/  @P4 BRA `(.L_x_13) ;  /* 0xfffffff800944947 */ /* 0x000fec000383ffff */
[----:B------:R-:W-:Y:S05]  /*0ba0*/  BSYNC.RECONVERGENT B3 ;  /* 0x0000000000037941 */ /* 0x000fea0003800200 */
.L_x_12:
[----:B------:R-:W-:-:S07]  /*0bb0*/  LOP3.LUT R21, R20, 0xfffffffc, RZ, 0xc0, !PT ;  /* 0xfffffffc14157812 */ /* 0x000fce00078ec0ff */
.L_x_11:
[----:B------:R-:W-:Y:S05]  /*0bc0*/  BSYNC.RECONVERGENT B2 ;  /* 0x0000000000027941 */ /* 0x000fea0003800200 */
.L_x_10:
[----:B------:R-:W-:-:S04]  /*0bd0*/  LOP3.LUT R2, R20, 0x3, RZ, 0xc0, !PT ;  /* 0x0000000314027812 */ /* 0x000fc800078ec0ff */
[----:B------:R-:W-:-:S13]  /*0be0*/  ISETP.NE.AND P0, PT, R2, RZ, PT ;  /* 0x000000ff0200720c */ /* 0x000fda0003f05270 */
[----:B------:R-:W-:Y:S05]  /*0bf0*/  @!P0 BRA `(.L_x_9) ;  /* 0x0000000400588947 */ /* 0x000fea0003800000 */
[----:B------:R-:W-:Y:S01]  /*0c00*/  ISETP.NE.AND P0, PT, R2, 0x1, PT ;  /* 0x000000010200780c */ /* 0x000fe20003f05270 */
[----:B------:R-:W-:Y:S01]  /*0c10*/  BSSY.RECONVERGENT B2, `(.L_x_14) ;  /* 0x0000035000027945 */ /* 0x000fe20003800200 */
[----:B------:R-:W-:Y:S01]  /*0c20*/  LOP3.LUT P2, RZ, R20, 0x1, RZ, 0xc0, !PT ;  /* 0x0000000114ff7812 */ /* 0x000fe2000784c0ff */
[----:B------:R-:W-:-:S10]  /*0c30*/  IMAD R24, R19, R14, RZ ;  /* 0x0000000e13187224 */ /* 0x000fd400078e02ff */
[----:B------:R-:W-:Y:S05]  /*0c40*/  @!P0 BRA `(.L_x_15) ;  /* 0x0000000000c48947 */ /* 0x000fea0003800000 */
[----:B------:R-:W0:Y:S01]  /*0c50*/  LDC.64 R8, c[0x0][0x388] ;  /* 0x0000e200ff087b82 */ /* 0x000e220000000a00 */
[----:B------:R-:W-:Y:S01]  /*0c60*/  VIADD R2, R10, 0x1 ;  /* 0x000000010a027836 */ /* 0x000fe20000000000 */
[-C--:B------:R-:W-:Y:S01]  /*0c70*/  IADD3 R27, PT, PT, R24, R21.reuse, RZ ;  /* 0x00000015181b7210 */ /* 0x080fe20007ffe0ff */
[----:B------:R-:W-:Y:S01]  /*0c80*/  IMAD R3, R19, R22, R21 ;  /* 0x0000001613037224 */ /* 0x000fe200078e0215 */
[----:B------:R-:W1:Y:S02]  /*0c90*/  LDCU UR6, c[0x0][0x3a0] ;  /* 0x00007400ff0677ac */ /* 0x000e640008000800 */
[----:B------:R-:W-:-:S04]  /*0ca0*/  IADD3 R23, PT, PT, R2, R21, RZ ;  /* 0x0000001502177210 */ /* 0x000fc80007ffe0ff */
[----:B------:R-:W-:Y:S01]  /*0cb0*/  IADD3 R7, PT, PT, R24, R23, RZ ;  /* 0x0000001718077210 */ /* 0x000fe20007ffe0ff */
[----:B------:R-:W-:Y:S02]  /*0cc0*/  IMAD R5, R19, R22, R23 ;  /* 0x0000001613057224 */ /* 0x000fe400078e0217 */
[----:B0-----:R-:W-:-:S04]  /*0cd0*/  IMAD.WIDE R2, R3, 0x4, R8 ;  /* 0x0000000403027825 */ /* 0x001fc800078e0208 */
[--C-:B------:R-:W-:Y:S01]  /*0ce0*/  IMAD.WIDE R4, R5, 0x4, R8.reuse ;  /* 0x0000000405047825 */ /* 0x100fe200078e0208 */
[----:B------:R-:W2:Y:S03]  /*0cf0*/  LDG.E R26, desc[UR4][R2.64] ;  /* 0x00000004021a7981 */ /* 0x000ea6000c1e1900 */
[--C-:B------:R-:W-:Y:S01]  /*0d00*/  IMAD.WIDE R6, R7, 0x4, R8.reuse ;  /* 0x0000000407067825 */ /* 0x100fe200078e0208 */
[----:B------:R-:W2:Y:S03]  /*0d10*/  LDG.E R25, desc[UR4][R4.64] ;  /* 0x0000000404197981 */ /* 0x000ea6000c1e1900 */
[----:B------:R-:W-:Y:S01]  /*0d20*/  IMAD.WIDE R8, R27, 0x4, R8 ;  /* 0x000000041b087825 */ /* 0x000fe200078e0208 */
[----:B------:R-:W3:Y:S04]  /*0d30*/  LDG.E R28, desc[UR4][R6.64] ;  /* 0x00000004061c7981 */ /* 0x000ee8000c1e1900 */
[----:B------:R-:W4:Y:S04]  /*0d40*/  LDG.E R30, desc[UR4][R8.64] ;  /* 0x00000004081e7981 */ /* 0x000f28000c1e1900 */
[----:B------:R0:W5:Y:S04]  /*0d50*/  LDG.E R32, desc[UR4][R2.64+0x4] ;  /* 0x0000040402207981 */ /* 0x000168000c1e1900 */
[----:B------:R-:W5:Y:S04]  /*0d60*/  LDG.E R27, desc[UR4][R4.64+0x4] ;  /* 0x00000404041b7981 */ /* 0x000f68000c1e1900 */
[----:B------:R-:W5:Y:S04]  /*0d70*/  LDG.E R29, desc[UR4][R6.64+0x4] ;  /* 0x00000404061d7981 */ /* 0x000f68000c1e1900 */
[----:B------:R-:W5:Y:S01]  /*0d80*/  LDG.E R34, desc[UR4][R8.64+0x4] ;  /* 0x0000040408227981 */ /* 0x000f62000c1e1900 */
[----:B--2---:R-:W-:-:S04]  /*0d90*/  FADD R25, R25, -R26 ;  /* 0x8000001a19197221 */ /* 0x004fc80000000000 */
[----:B---3--:R-:W-:-:S04]  /*0da0*/  FADD R25, R25, -R28 ;  /* 0x8000001c19197221 */ /* 0x008fc80000000000 */
[----:B----4-:R-:W-:-:S04]  /*0db0*/  FADD R25, R25, R30 ;  /* 0x0000001e19197221 */ /* 0x010fc80000000000 */
[C---:B-1----:R-:W-:Y:S01]  /*0dc0*/  FADD R26, -R25.reuse, UR6 ;  /* 0x00000006191a7e21 */ /* 0x042fe20008000100 */
[----:B0-----:R-:W-:Y:S01]  /*0dd0*/  FMUL R2, R25, R12 ;  /* 0x0000000c19027220 */ /* 0x001fe20000400000 */
[----:B-----5:R-:W-:Y:S02]  /*0de0*/  FADD R32, R27, -R32 ;  /* 0x800000201b207221 */ /* 0x020fe40000000000 */
[----:B------:R-:W-:Y:S02]  /*0df0*/  FMUL R27, R26, R13 ;  /* 0x0000000d1a1b7220 */ /* 0x000fe40000400000 */
[----:B------:R-:W-:Y:S02]  /*0e00*/  FADD R29, R32, -R29 ;  /* 0x8000001d201d7221 */ /* 0x000fe40000000000 */
[----:B------:R-:W-:Y:S02]  /*0e10*/  FMUL R26, R26, R27 ;  /* 0x0000001b1a1a7220 */ /* 0x000fe40000400000 */
[----:B------:R-:W-:-:S02]  /*0e20*/  FADD R29, R29, R34 ;  /* 0x000000221d1d7221 */ /* 0x000fc40000000000 */
[----:B------:R-:W-:Y:S02]  /*0e30*/  FFMA R25, R25, R2, R26 ;  /* 0x0000000219197223 */ /* 0x000fe4000000001a */
[C---:B------:R-:W-:Y:S01]  /*0e40*/  FADD R2, -R29.reuse, UR6 ;  /* 0x000000061d027e21 */ /* 0x040fe20008000100 */
[----:B------:R-:W-:Y:S02]  /*0e50*/  FMUL R4, R29, R12 ;  /* 0x0000000c1d047220 */ /* 0x000fe40000400000 */
[----:B------:R-:W-:Y:S01]  /*0e60*/  FSETP.GT.AND P0, PT, R0, -R25, PT ;  /* 0x800000190000720b */ /* 0x000fe20003f04000 */
[----:B------:R-:W-:-:S04]  /*0e70*/  FMUL R3, R2, R13 ;  /* 0x0000000d02037220 */ /* 0x000fc80000400000 */
[----:B------:R-:W-:-:S04]  /*0e80*/  FMUL R2, R2, R3 ;  /* 0x0000000302027220 */ /* 0x000fc80000400000 */
[----:B------:R-:W-:-:S04]  /*0e90*/  FFMA R29, R29, R4, R2 ;  /* 0x000000041d1d7223 */ /* 0x000fc80000000002 */
[----:B------:R-:W-:Y:S01]  /*0ea0*/  @P0 FADD R0, -R25, -RZ ;  /* 0x800000ff19000221 */ /* 0x000fe20000000100 */
[----:B------:R-:W-:Y:S01]  /*0eb0*/  @P0 IMAD.MOV.U32 R18, RZ, RZ, R21 ;  /* 0x000000ffff120224 */ /* 0x000fe200078e0015 */
[----:B------:R-:W-:Y:S02]  /*0ec0*/  @P0 MOV R16, R23 ;  /* 0x0000001700100202 */ /* 0x000fe40000000f00 */
[----:B------:R-:W-:Y:S02]  /*0ed0*/  @P0 MOV R17, R14 ;  /* 0x0000000e00110202 */ /* 0x000fe40000000f00 */
[----:B------:R-:W-:Y:S02]  /*0ee0*/  FSETP.GT.AND P1, PT, R0, -R29, PT ;  /* 0x8000001d0000720b */ /* 0x000fe40003f24000 */
[----:B------:R-:W-:-:S11]  /*0ef0*/  @P0 MOV R15, R22 ;  /* 0x00000016000f0202 */ /* 0x000fd60000000f00 */
[----:B------:R-:W-:Y:S01]  /*0f00*/  @P1 IADD3 R18, PT, PT, R21, 0x1, RZ ;  /* 0x0000000115121810 */ /* 0x000fe20007ffe0ff */
[----:B------:R-:W-:Y:S01]  /*0f10*/  @P1 FADD R0, -R29, -RZ ;  /* 0x800000ff1d001221 */ /* 0x000fe20000000100 */
[----:B------:R-:W-:Y:S01]  /*0f20*/  @P1 IADD3 R16, PT, PT, R23, 0x1, RZ ;  /* 0x0000000117101810 */ /* 0x000fe20007ffe0ff */
[----:B------:R-:W-:Y:S01]  /*0f30*/  @P1 IMAD.MOV.U32 R17, RZ, RZ, R14 ;  /* 0x000000ffff111224 */ /* 0x000fe200078e000e */
[----:B------:R-:W-:Y:S02]  /*0f40*/  @P1 MOV R15, R22 ;  /* 0x00000016000f1202 */ /* 0x000fe40000000f00 */
[----:B------:R-:W-:-:S07]  /*0f50*/  IADD3 R21, PT, PT, R21, 0x2, RZ ;  /* 0x0000000215157810 */ /* 0x000fce0007ffe0ff */
.L_x_15:
[----:B------:R-:W-:Y:S05]  /*0f60*/  BSYNC.RECONVERGENT B2 ;  /* 0x0000000000027941 */ /* 0x000fea0003800200 */
.L_x_14:
[----:B------:R-:W-:Y:S05]  /*0f70*/  @!P2 BRA `(.L_x_9) ;  /* 0x000000000078a947 */ /* 0x000fea0003800000 */
[----:B------:R-:W0:Y:S01]  /*0f80*/  LDC.64 R2, c[0x0][0x388] ;  /* 0x0000e200ff027b82 */ /* 0x000e220000000a00 */
[----:B------:R-:W-:Y:S01]  /*0f90*/  IADD3 R4, PT, PT, R10, 0x1, RZ ;  /* 0x000000010a047810 */ /* 0x000fe20007ffe0ff */
[----:B------:R-:W-:Y:S01]  /*0fa0*/  IMAD R7, R19, R22, R21 ;  /* 0x0000001613077224 */ /* 0x000fe200078e0215 */
[-C--:B------:R-:W-:Y:S01]  /*0fb0*/  IADD3 R25, PT, PT, R24, R21.reuse, RZ ;  /* 0x0000001518197210 */ /* 0x080fe20007ffe0ff */
[----:B------:R-:W1:Y:S01]  /*0fc0*/  LDCU UR6, c[0x0][0x3a0] ;  /* 0x00007400ff0677ac */ /* 0x000e620008000800 */
[----:B------:R-:W-:-:S05]  /*0fd0*/  IADD3 R23, PT, PT, R4, R21, RZ ;  /* 0x0000001504177210 */ /* 0x000fca0007ffe0ff */
[--C-:B------:R-:W-:Y:S02]  /*0fe0*/  IMAD R5, R19, R22, R23.reuse ;  /* 0x0000001613057224 */ /* 0x100fe400078e0217 */
[----:B------:R-:W-:Y:S02]  /*0ff0*/  IMAD.IADD R9, R24, 0x1, R23 ;  /* 0x0000000118097824 */ /* 0x000fe400078e0217 */
[----:B0-----:R-:W-:-:S04]  /*1000*/  IMAD.WIDE R6, R7, 0x4, R2 ;  /* 0x0000000407067825 */ /* 0x001fc800078e0202 */
[--C-:B------:R-:W-:Y:S02]  /*1010*/  IMAD.WIDE R4, R5, 0x4, R2.reuse ;  /* 0x0000000405047825 */ /* 0x100fe400078e0202 */
[----:B------:R-:W2:Y:S02]  /*1020*/  LDG.E R7, desc[UR4][R6.64] ;  /* 0x0000000406077981 */ /* 0x000ea4000c1e1900 */
[--C-:B------:R-:W-:Y:S02]  /*1030*/  IMAD.WIDE R8, R9, 0x4, R2.reuse ;  /* 0x0000000409087825 */ /* 0x100fe400078e0202 */
[----:B------:R-:W2:Y:S02]  /*1040*/  LDG.E R4, desc[UR4][R4.64] ;  /* 0x0000000404047981 */ /* 0x000ea4000c1e1900 */
[----:B------:R-:W-:Y:S02]  /*1050*/  IMAD.WIDE R2, R25, 0x4, R2 ;  /* 0x0000000419027825 */ /* 0x000fe400078e0202 */
[----:B------:R-:W3:Y:S04]  /*1060*/  LDG.E R9, desc[UR4][R8.64] ;  /* 0x0000000408097981 */ /* 0x000ee8000c1e1900 */
[----:B------:R-:W4:Y:S01]  /*1070*/  LDG.E R3, desc[UR4][R2.64] ;  /* 0x0000000402037981 */ /* 0x000f22000c1e1900 */
[----:B--2---:R-:W-:-:S04]  /*1080*/  FADD R24, R4, -R7 ;  /* 0x8000000704187221 */ /* 0x004fc80000000000 */
[----:B---3--:R-:W-:-:S04]  /*1090*/  FADD R24, R24, -R9 ;  /* 0x8000000918187221 */ /* 0x008fc80000000000 */
[----:B----4-:R-:W-:-:S04]  /*10a0*/  FADD R25, R24, R3 ;  /* 0x0000000318197221 */ /* 0x010fc80000000000 */
[C---:B-1----:R-:W-:Y:S01]  /*10b0*/  FADD R6, -R25.reuse, UR6 ;  /* 0x0000000619067e21 */ /* 0x042fe20008000100 */
[----:B------:R-:W-:-:S03]  /*10c0*/  FMUL R24, R25, R12 ;  /* 0x0000000c19187220 */ /* 0x000fc60000400000 */
[----:B------:R-:W-:-:S04]  /*10d0*/  FMUL R7, R6, R13 ;  /* 0x0000000d06077220 */ /* 0x000fc80000400000 */
[----:B------:R-:W-:-:S04]  /*10e0*/  FMUL R6, R6, R7 ;  /* 0x0000000706067220 */ /* 0x000fc80000400000 */
[----:B------:R-:W-:-:S05]  /*10f0*/  FFMA R25, R25, R24, R6 ;  /* 0x0000001819197223 */ /* 0x000fca0000000006 */
[----:B------:R-:W-:-:S13]  /*1100*/  FSETP.GT.AND P0, PT, R0, -R25, PT ;  /* 0x800000190000720b */ /* 0x000fda0003f04000 */
[----:B------:R-:W-:Y:S01]  /*1110*/  @P0 FADD R0, -R25, -RZ ;  /* 0x800000ff19000221 */ /* 0x000fe20000000100 */
[----:B------:R-:W-:Y:S01]  /*1120*/  @P0 MOV R18, R21 ;  /* 0x0000001500120202 */ /* 0x000fe20000000f00 */
[----:B------:R-:W-:Y:S01]  /*1130*/  @P0 IMAD.MOV.U32 R17, RZ, RZ, R14 ;  /* 0x000000ffff110224 */ /* 0x000fe200078e000e */
[----:B------:R-:W-:Y:S02]  /*1140*/  @P0 MOV R16, R23 ;  /* 0x0000001700100202 */ /* 0x000fe40000000f00 */
[----:B------:R-:W-:-:S07]  /*1150*/  @P0 MOV R15, R22 ;  /* 0x00000016000f0202 */ /* 0x000fce0000000f00 */
.L_x_9:
[----:B------:R-:W-:Y:S05]  /*1160*/  BSYNC.RECONVERGENT B0 ;  /* 0x0000000000007941 */ /* 0x000fea0003800200 */
.L_x_8:
[----:B------:R-:W0:Y:S01]  /*1170*/  LDCU UR6, c[0x0][0x380] ;  /* 0x00007000ff0677ac */ /* 0x000e220008000800 */
[----:B------:R-:W-:Y:S02]  /*1180*/  IADD3 R14, PT, PT, R14, 0x1, RZ ;  /* 0x000000010e0e7810 */ /* 0x000fe40007ffe0ff */
[----:B0-----:R-:W-:-:S04]  /*1190*/  IADD3 R3, PT, PT, -R11, UR6, RZ ;  /* 0x000000060b037c10 */ /* 0x001fc8000fffe1ff */
[----:B------:R-:W-:-:S13]  /*11a0*/  ISETP.NE.AND P0, PT, R14, R3, PT ;  /* 0x000000030e00720c */ /* 0x000fda0003f05270 */
[----:B------:R-:W-:Y:S05]  /*11b0*/  @P0 BRA `(.L_x_16) ;  /* 0xfffffff000b00947 */ /* 0x000fea000383ffff */
[----:B------:R-:W-:Y:S05]  /*11c0*/  BSYNC.RECONVERGENT B1 ;  /* 0x0000000000017941 */ /* 0x000fea0003800200 */
.L_x_7:
[----:B------:R-:W0:Y:S01]  /*11d0*/  LDCU UR6, c[0x0][0x384] ;  /* 0x00007080ff0677ac */ /* 0x000e220008000800 */
[----:B------:R-:W1:Y:S08]  /*11e0*/  LDC.64 R2, c[0x0][0x390] ;  /* 0x0000e400ff027b82 */ /* 0x000e700000000a00 */
[----:B------:R-:W2:Y:S01]  /*11f0*/  LDC.64 R4, c[0x0][0x398] ;  /* 0x0000e600ff047b82 */ /* 0x000ea20000000a00 */
[----:B0-----:R-:W-:-:S05]  /*1200*/  IMAD R11, R11, UR6, R10 ;  /* 0x000000060b0b7c24 */ /* 0x001fca000f8e020a */
[C---:B------:R-:W-:Y:S01]  /*1210*/  SHF.L.U32 R7, R11.reuse, 0x2, RZ ;  /* 0x000000020b077819 */ /* 0x040fe200000006ff */
[----:B-1----:R-:W-:-:S05]  /*1220*/  IMAD.WIDE R2, R11, 0x4, R2 ;  /* 0x000000040b027825 */ /* 0x002fca00078e0202 */
[----:B------:R-:W-:Y:S01]  /*1230*/  STG.E desc[UR4][R2.64], R0 ;  /* 0x0000000002007986 */ /* 0x000fe2000c101904 */
[----:B--2---:R-:W-:-:S05]  /*1240*/  IMAD.WIDE R4, R7, 0x4, R4 ;  /* 0x0000000407047825 */ /* 0x004fca00078e0204 */
[----:B------:R-:W-:Y:S04]  /*1250*/  STG.E desc[UR4][R4.64], R17 ;  /* 0x0000001104007986 */ /* 0x000fe8000c101904 */
[----:B------:R-:W-:Y:S04]  /*1260*/  STG.E desc[UR4][R4.64+0x4], R18 ;  /* 0x0000041204007986 */ /* 0x000fe8000c101904 */
[----:B------:R-:W-:Y:S04]  /*1270*/  STG.E desc[UR4][R4.64+0x8], R15 ;  /* 0x0000080f04007986 */ /* 0x000fe8000c101904 */
[----:B------:R-:W-:Y:S01]  /*1280*/  STG.E desc[UR4][R4.64+0xc], R16 ;  /* 0x00000c1004007986 */ /* 0x000fe2000c101904 */
[----:B------:R-:W-:Y:S05]  /*1290*/  EXIT ;  /* 0x000000000000794d */ /* 0x000fea0003800000 */
        .weak           $__internal_0_$__cuda_sm20_rcp_rn_f32_slowpath
        .type           $__internal_0_$__cuda_sm20_rcp_rn_f32_slowpath,@function
        .size           $__internal_0_$__cuda_sm20_rcp_rn_f32_slowpath,(.L_x_22 - $__internal_0_$__cuda_sm20_rcp_rn_f32_slowpath)
$__internal_0_$__cuda_sm20_rcp_rn_f32_slowpath:
[----:B------:R-:W-:Y:S01]  /*12a0*/  SHF.L.U32 R0, R2, 0x1, RZ ;  /* 0x0000000102007819 */ /* 0x000fe200000006ff */
[----:B------:R-:W-:Y:S03]  /*12b0*/  BSSY.RECONVERGENT B1, `(.L_x_17) ;  /* 0x0000030000017945 */ /* 0x000fe60003800200 */
[----:B------:R-:W-:-:S04]  /*12c0*/  SHF.R.U32.HI R9, RZ, 0x18, R0 ;  /* 0x00000018ff097819 */ /* 0x000fc80000011600 */
[----:B------:R-:W-:-:S13]  /*12d0*/  ISETP.NE.U32.AND P0, PT, R9, RZ, PT ;  /* 0x000000ff0900720c */ /* 0x000fda0003f05070 */
[----:B------:R-:W-:Y:S05]  /*12e0*/  @P0 BRA `(.L_x_18) ;  /* 0x0000000000280947 */ /* 0x000fea0003800000 */
[----:B------:R-:W-:-:S04]  /*12f0*/  SHF.L.U32 R0, R2, 0x1, RZ ;  /* 0x0000000102007819 */ /* 0x000fc800000006ff */
[----:B------:R-:W-:-:S13]  /*1300*/  ISETP.NE.AND P0, PT, R0, RZ, PT ;  /* 0x000000ff0000720c */ /* 0x000fda0003f05270 */
[----:B------:R-:W-:Y:S01]  /*1310*/  @P0 FFMA R5, R2, 1.84467440737095516160e+19, RZ ;  /* 0x5f80000002050823 */ /* 0x000fe200000000ff */
[----:B------:R-:W-:Y:S08]  /*1320*/  @!P0 MUFU.RCP R4, R2 ;  /* 0x0000000200048308 */ /* 0x000ff00000001000 */
[----:B------:R-:W0:Y:S02]  /*1330*/  @P0 MUFU.RCP R0, R5 ;  /* 0x0000000500000308 */ /* 0x000e240000001000 */
[----:B0-----:R-:W-:-:S04]  /*1340*/  @P0 FFMA R6, R5, R0, -1 ;  /* 0xbf80000005060423 */ /* 0x001fc80000000000 */
[----:B------:R-:W-:-:S04]  /*1350*/  @P0 FADD.FTZ R7, -R6, -RZ ;  /* 0x800000ff06070221 */ /* 0x000fc80000010100 */
[----:B------:R-:W-:-:S04]  /*1360*/  @P0 FFMA R0, R0, R7, R0 ;  /* 0x0000000700000223 */ /* 0x000fc80000000000 */
[----:B------:R-:W-:Y:S01]  /*1370*/  @P0 FFMA R4, R0, 1.84467440737095516160e+19, RZ ;  /* 0x5f80000000040823 */ /* 0x000fe200000000ff */
[----:B------:R-:W-:Y:S06]  /*1380*/  BRA `(.L_x_19) ;  /* 0x0000000000887947 */ /* 0x000fec0003800000 */
.L_x_18:
[----:B------:R-:W-:-:S05]  /*1390*/  VIADD R14, R9, 0xffffff03 ;  /* 0xffffff03090e7836 */ /* 0x000fca0000000000 */
[----:B------:R-:W-:-:S13]  /*13a0*/  ISETP.GT.U32.AND P0, PT, R14, 0x1, PT ;  /* 0x000000010e00780c */ /* 0x000fda0003f04070 */
[----:B------:R-:W-:Y:S05]  /*13b0*/  @P0 BRA `(.L_x_20) ;  /* 0x0000000000780947 */ /* 0x000fea0003800000 */
[----:B------:R-:W-:Y:S01]  /*13c0*/  LOP3.LUT R0, R2, 0x7fffff, RZ, 0xc0, !PT ;  /* 0x007fffff02007812 */ /* 0x000fe200078ec0ff */
[----:B------:R-:W-:-:S03]  /*13d0*/  HFMA2 R7, -RZ, RZ, 0, 1.78813934326171875e-07 ;  /* 0x00000003ff077431 */ /* 0x000fc600000001ff */
[----:B------:R-:W-:-:S04]  /*13e0*/  LOP3.LUT R0, R0, 0x3f800000, RZ, 0xfc, !PT ;  /* 0x3f80000000007812 */ /* 0x000fc800078efcff */
[----:B------:R-:W0:Y:S01]  /*13f0*/  MUFU.RCP R5, R0 ;  /* 0x0000000000057308 */ /* 0x000e220000001000 */
[----:B------:R-:W-:Y:S01]  /*1400*/  SHF.L.U32 R7, R7, R14, RZ ;  /* 0x0000000e07077219 */ /* 0x000fe200000006ff */
[----:B0-----:R-:W-:-:S04]  /*1410*/  FFMA R4, R0, R5, -1 ;  /* 0xbf80000000047423 */ /* 0x001fc80000000005 */
[----:B------:R-:W-:-:S04]  /*1420*/  FADD.FTZ R4, -R4, -RZ ;  /* 0x800000ff04047221 */ /* 0x000fc80000010100 */
[CCC-:B------:R-:W-:Y:S01]  /*1430*/  FFMA.RM R6, R5.reuse, R4.reuse, R5.reuse ;  /* 0x0000000405067223 */ /* 0x1c0fe20000004005 */
[----:B------:R-:W-:-:S04]  /*1440*/  FFMA.RP R5, R5, R4, R5 ;  /* 0x0000000405057223 */ /* 0x000fc80000008005 */
[C---:B------:R-:W-:Y:S02]  /*1450*/  LOP3.LUT R4, R6.reuse, 0x7fffff, RZ, 0xc0, !PT ;  /* 0x007fffff06047812 */ /* 0x040fe400078ec0ff */
[----:B------:R-:W-:Y:S02]  /*1460*/  FSETP.NEU.FTZ.AND P0, PT, R6, R5, PT ;  /* 0x000000050600720b */ /* 0x000fe40003f1d000 */
[----:B------:R-:W-:Y:S02]  /*1470*/  LOP3.LUT R4, R4, 0x800000, RZ, 0xfc, !PT ;  /* 0x0080000004047812 */ /* 0x000fe400078efcff */
[----:B------:R-:W-:Y:S02]  /*1480*/  SEL R5, RZ, 0xffffffff, !P0 ;  /* 0xffffffffff057807 */ /* 0x000fe40004000000 */
[----:B------:R-:W-:Y:S02]  /*1490*/  LOP3.LUT R7, R7, R4, RZ, 0xc0, !PT ;  /* 0x0000000407077212 */ /* 0x000fe400078ec0ff */
[----:B------:R-:W-:-:S02]  /*14a0*/  IADD3 R5, PT, PT, -R5, RZ, RZ ;  /* 0x000000ff05057210 */ /* 0x000fc40007ffe1ff */
[-C--:B------:R-:W-:Y:S02]  /*14b0*/  SHF.R.U32.HI R7, RZ, R14.reuse, R7 ;  /* 0x0000000eff077219 */ /* 0x080fe40000011607 */
[----:B------:R-:W-:Y:S02]  /*14c0*/  LOP3.LUT P1, RZ, R5, R14, R4, 0xf8, !PT ;  /* 0x0000000e05ff7212 */ /* 0x000fe4000782f804 */
[C---:B------:R-:W-:Y:S02]  /*14d0*/  LOP3.LUT P0, RZ, R7.reuse, 0x1, RZ, 0xc0, !PT ;  /* 0x0000000107ff7812 */ /* 0x040fe4000780c0ff */
[----:B------:R-:W-:Y:S02]  /*14e0*/  LOP3.LUT P2, RZ, R7, 0x2, RZ, 0xc0, !PT ;  /* 0x0000000207ff7812 */ /* 0x000fe4000784c0ff */
[----:B------:R-:W-:Y:S02]  /*14f0*/  IADD3 R5, PT, PT, R9, -0xfc, RZ ;  /* 0xffffff0409057810 */ /* 0x000fe40007ffe0ff */
[----:B------:R-:W-:-:S02]  /*1500*/  PLOP3.LUT P0, PT, P0, P1, P2, 0xe0, 0x0 ;  /* 0x000000000000781c */ /* 0x000fc40000703c20 */
[----:B------:R-:W-:Y:S02]  /*1510*/  LOP3.LUT P1, RZ, R2, 0x7fffff, RZ, 0xc0, !PT ;  /* 0x007fffff02ff7812 */ /* 0x000fe4000782c0ff */
[----:B------:R-:W-:Y:S02]  /*1520*/  SEL R0, RZ, 0x1, !P0 ;  /* 0x00000001ff007807 */ /* 0x000fe40004000000 */
[----:B------:R-:W-:Y:S02]  /*1530*/  SHF.R.U32.HI R5, RZ, R5, R4 ;  /* 0x00000005ff057219 */ /* 0x000fe40000011604 */
[----:B------:R-:W-:-:S04]  /*1540*/  IADD3 R0, PT, PT, -R0, RZ, RZ ;  /* 0x000000ff00007210 */ /* 0x000fc80007ffe1ff */
[----:B------:R-:W-:-:S13]  /*1550*/  ISETP.GE.AND P0, PT, R0, RZ, PT ;  /* 0x000000ff0000720c */ /* 0x000fda0003f06270 */
[----:B------:R-:W-:-:S05]  /*1560*/  @!P0 VIADD R5, R5, 0x1 ;  /* 0x0000000105058836 */ /* 0x000fca0000000000 */
[----:B------:R-:W-:-:S04]  /*1570*/  @!P1 SHF.L.U32 R5, R5, 0x1, RZ ;  /* 0x0000000105059819 */ /* 0x000fc800000006ff */
[----:B------:R-:W-:Y:S01]  /*1580*/  LOP3.LUT R4, R5, 0x80000000, R2, 0xf8, !PT ;  /* 0x8000000005047812 */ /* 0x000fe200078ef802 */
[----:B------:R-:W-:Y:S06]  /*1590*/  BRA `(.L_x_19) ;  /* 0x0000000000047947 */ /* 0x000fec0003800000 */
.L_x_20:
[----:B------:R0:W1:Y:S02]  /*15a0*/  MUFU.RCP R4, R2 ;  /* 0x0000000200047308 */ /* 0x0000640000001000 */
.L_x_19:
[----:B------:R-:W-:Y:S05]  /*15b0*/  BSYNC.RECONVERGENT B1 ;  /* 0x0000000000017941 */ /* 0x000fea0003800200 */
.L_x_17:
[----:B------:R-:W-:Y:S01]  /*15c0*/  HFMA2 R5, -RZ, RZ, 0, 0 ;  /* 0x00000000ff057431 */ /* 0x000fe200000001ff */
[----:B-1----:R-:W-:Y:S02]  /*15d0*/  MOV R13, R4 ;  /* 0x00000004000d7202 */ /* 0x002fe40000000f00 */
[----:B------:R-:W-:-:S04]  /*15e0*/  MOV R4, R8 ;  /* 0x0000000800047202 */ /* 0x000fc80000000f00 */
[----:B0-----:R-:W-:Y:S05]  /*15f0*/  RET.REL.NODEC R4 `(_Z26find_best_rectangle_kerneliiPKfPfPifi) ;  /* 0xffffffe804807950 */ /* 0x001fea0003c3ffff */
.L_x_21:
[----:B------:R-:W-:-:S00]  /*1600*/  BRA `(.L_x_21) ;  /* 0xfffffffc00fc7947 */ /* 0x000fc0000383ffff */
[----:B------:R-:W-:-:S00]  /*1610*/  NOP ;  /* 0x0000000000007918 */ /* 0x000fc00000000000 */
        /* <DEDUP_REMOVED lines=14> */
.L_x_22:


//--------------------- .nv.shared.reserved.0     --------------------------
	.section	.nv.shared.reserved.0,"aw",@nobits
	.weak		__nv_reservedSMEM_offset_0_alias
	.size		__nv_reservedSMEM_offset_0_alias, 0, 64
	.other		__nv_reservedSMEM_offset_0_alias,@"STO_CUDA_RESERVED_SHARED STV_DEFAULT"
__nv_reservedSMEM_offset_0_alias:
	.zero		0
	.zero		64


//--------------------- .nv.constant0._Z26find_best_rectangle_kerneliiPKfPfPifi --------------------------
	.section	.nv.constant0._Z26find_best_rectangle_kerneliiPKfPfPifi,"a",@progbits
	.sectionflags	@""
	.align	4
.nv.constant0._Z26find_best_rectangle_kerneliiPKfPfPifi:
	.zero		936


//--------------------- SYMBOLS --------------------------

	.type		.nv.reservedSmem.offset0,@object
	.size		.nv.reservedSmem.offset0,0x4
